//
// Generated by NVIDIA NVVM Compiler
//
// Compiler Build ID: CL-36424714
// Cuda compilation tools, release 13.0, V13.0.88
// Based on NVVM 20.0.0
//

.version 9.0
.target sm_100
.address_size 64

	// .globl	_Z10loadKerneliP6numberS0_

.visible .entry _Z10loadKerneliP6numberS0_(
	.param .u32 _Z10loadKerneliP6numberS0__param_0,
	.param .u64 .ptr .align 1 _Z10loadKerneliP6numberS0__param_1,
	.param .u64 .ptr .align 1 _Z10loadKerneliP6numberS0__param_2
)
{
	.reg .pred 	%p<2>;
	.reg .b32 	%r<8>;
	.reg .b64 	%rd<8>;

	ld.param.u32 	%r2, [_Z10loadKerneliP6numberS0__param_0];
	ld.param.u64 	%rd1, [_Z10loadKerneliP6numberS0__param_1];
	ld.param.u64 	%rd2, [_Z10loadKerneliP6numberS0__param_2];
	mov.u32 	%r3, %tid.x;
	mov.u32 	%r4, %ctaid.x;
	mov.u32 	%r5, %ntid.x;
	mad.lo.s32 	%r1, %r4, %r5, %r3;
	setp.ge.u32 	%p1, %r1, %r2;
	@%p1 bra 	$L__BB0_2;
	cvta.to.global.u64 	%rd3, %rd1;
	cvta.to.global.u64 	%rd4, %rd2;
	mul.wide.u32 	%rd5, %r1, 8;
	add.s64 	%rd6, %rd4, %rd5;
	add.s64 	%rd7, %rd3, %rd5;
	ld.global.u32 	%r6, [%rd7];
	ld.global.u32 	%r7, [%rd7+4];
	st.global.u32 	[%rd6], %r6;
	st.global.u32 	[%rd6+4], %r7;
$L__BB0_2:
	ret;

}
	// .globl	_Z12reduceKerneliP6numberS0_
.visible .entry _Z12reduceKerneliP6numberS0_(
	.param .u32 _Z12reduceKerneliP6numberS0__param_0,
	.param .u64 .ptr .align 1 _Z12reduceKerneliP6numberS0__param_1,
	.param .u64 .ptr .align 1 _Z12reduceKerneliP6numberS0__param_2
)
{
	.reg .pred 	%p<8>;
	.reg .b32 	%r<15>;
	.reg .b64 	%rd<11>;

	ld.param.u32 	%r9, [_Z12reduceKerneliP6numberS0__param_0];
	ld.param.u64 	%rd5, [_Z12reduceKerneliP6numberS0__param_1];
	ld.param.u64 	%rd4, [_Z12reduceKerneliP6numberS0__param_2];
	cvta.to.global.u64 	%rd1, %rd5;
	mov.u32 	%r1, %tid.x;
	mov.u32 	%r2, %ctaid.x;
	mov.u32 	%r14, %ntid.x;
	mad.lo.s32 	%r4, %r2, %r14, %r1;
	setp.lt.u32 	%p1, %r14, 2;
	mul.wide.u32 	%rd6, %r4, 8;
	add.s64 	%rd2, %rd1, %rd6;
	@%p1 bra 	$L__BB1_5;
$L__BB1_1:
	mov.u32 	%r5, %r14;
	shr.u32 	%r14, %r5, 1;
	setp.ge.u32 	%p2, %r1, %r14;
	add.s32 	%r7, %r14, %r4;
	setp.ge.u32 	%p3, %r7, %r9;
	or.pred  	%p4, %p2, %p3;
	@%p4 bra 	$L__BB1_4;
	ld.global.u32 	%r10, [%rd2];
	mul.wide.u32 	%rd7, %r7, 8;
	add.s64 	%rd3, %rd1, %rd7;
	ld.global.u32 	%r8, [%rd3];
	setp.gt.s32 	%p5, %r10, %r8;
	@%p5 bra 	$L__BB1_4;
	ld.global.u32 	%r11, [%rd3+4];
	st.global.u32 	[%rd2], %r8;
	st.global.u32 	[%rd2+4], %r11;
$L__BB1_4:
	bar.sync 	0;
	setp.gt.u32 	%p6, %r5, 3;
	@%p6 bra 	$L__BB1_1;
$L__BB1_5:
	setp.ne.s32 	%p7, %r1, 0;
	@%p7 bra 	$L__BB1_7;
	cvta.to.global.u64 	%rd8, %rd4;
	mul.wide.u32 	%rd9, %r2, 8;
	add.s64 	%rd10, %rd8, %rd9;
	ld.global.u32 	%r12, [%rd2];
	ld.global.u32 	%r13, [%rd2+4];
	st.global.u32 	[%rd10], %r12;
	st.global.u32 	[%rd10+4], %r13;
$L__BB1_7:
	ret;

}
	// .globl	_Z10swapKerneliP6numberS0_
.visible .entry _Z10swapKerneliP6numberS0_(
	.param .u32 _Z10swapKerneliP6numberS0__param_0,
	.param .u64 .ptr .align 1 _Z10swapKerneliP6numberS0__param_1,
	.param .u64 .ptr .align 1 _Z10swapKerneliP6numberS0__param_2
)
{
	.reg .b32 	%r<6>;
	.reg .b64 	%rd<9>;

	ld.param.u32 	%r1, [_Z10swapKerneliP6numberS0__param_0];
	ld.param.u64 	%rd1, [_Z10swapKerneliP6numberS0__param_1];
	ld.param.u64 	%rd2, [_Z10swapKerneliP6numberS0__param_2];
	cvta.to.global.u64 	%rd3, %rd1;
	cvta.to.global.u64 	%rd4, %rd2;
	ld.global.u32 	%r2, [%rd4];
	ld.global.u32 	%r3, [%rd4+4];
	add.s32 	%r4, %r1, -1;
	mul.wide.s32 	%rd5, %r1, 8;
	add.s64 	%rd6, %rd3, %rd5;
	ld.global.u32 	%r5, [%rd6+-8];
	mul.wide.u32 	%rd7, %r3, 8;
	add.s64 	%rd8, %rd3, %rd7;
	st.global.u32 	[%rd8], %r5;
	st.global.u32 	[%rd8+4], %r3;
	st.global.u32 	[%rd6+-8], %r2;
	st.global.u32 	[%rd6+-4], %r4;
	ret;

}
	// .globl	_Z10wrapKerneliP6numberPi
.visible .entry _Z10wrapKerneliP6numberPi(
	.param .u32 _Z10wrapKerneliP6numberPi_param_0,
	.param .u64 .ptr .align 1 _Z10wrapKerneliP6numberPi_param_1,
	.param .u64 .ptr .align 1 _Z10wrapKerneliP6numberPi_param_2
)
{
	.reg .pred 	%p<2>;
	.reg .b32 	%r<7>;
	.reg .b64 	%rd<9>;

	ld.param.u32 	%r2, [_Z10wrapKerneliP6numberPi_param_0];
	ld.param.u64 	%rd1, [_Z10wrapKerneliP6numberPi_param_1];
	ld.param.u64 	%rd2, [_Z10wrapKerneliP6numberPi_param_2];
	mov.u32 	%r3, %tid.x;
	mov.u32 	%r4, %ntid.x;
	mov.u32 	%r5, %ctaid.x;
	mad.lo.s32 	%r1, %r4, %r5, %r3;
	setp.ge.u32 	%p1, %r1, %r2;
	@%p1 bra 	$L__BB3_2;
	cvta.to.global.u64 	%rd3, %rd2;
	cvta.to.global.u64 	%rd4, %rd1;
	mul.wide.u32 	%rd5, %r1, 4;
	add.s64 	%rd6, %rd3, %rd5;
	ld.global.u32 	%r6, [%rd6];
	mul.wide.u32 	%rd7, %r1, 8;
	add.s64 	%rd8, %rd4, %rd7;
	st.global.u32 	[%rd8], %r6;
	st.global.u32 	[%rd8+4], %r1;
$L__BB3_2:
	ret;

}
	// .globl	_Z12unwrapKerneliP6numberPi
.visible .entry _Z12unwrapKerneliP6numberPi(
	.param .u32 _Z12unwrapKerneliP6numberPi_param_0,
	.param .u64 .ptr .align 1 _Z12unwrapKerneliP6numberPi_param_1,
	.param .u64 .ptr .align 1 _Z12unwrapKerneliP6numberPi_param_2
)
{
	.reg .pred 	%p<2>;
	.reg .b32 	%r<7>;
	.reg .b64 	%rd<9>;

	ld.param.u32 	%r2, [_Z12unwrapKerneliP6numberPi_param_0];
	ld.param.u64 	%rd1, [_Z12unwrapKerneliP6numberPi_param_1];
	ld.param.u64 	%rd2, [_Z12unwrapKerneliP6numberPi_param_2];
	mov.u32 	%r3, %tid.x;
	mov.u32 	%r4, %ntid.x;
	mov.u32 	%r5, %ctaid.x;
	mad.lo.s32 	%r1, %r4, %r5, %r3;
	setp.ge.u32 	%p1, %r1, %r2;
	@%p1 bra 	$L__BB4_2;
	cvta.to.global.u64 	%rd3, %rd1;
	cvta.to.global.u64 	%rd4, %rd2;
	mul.wide.u32 	%rd5, %r1, 8;
	add.s64 	%rd6, %rd3, %rd5;
	ld.global.u32 	%r6, [%rd6];
	mul.wide.u32 	%rd7, %r1, 4;
	add.s64 	%rd8, %rd4, %rd7;
	st.global.u32 	[%rd8], %r6;
$L__BB4_2:
	ret;

}


// ===== COMPILED SASS (sm_100) =====

	.target	sm_100

	.elftype	@"ET_EXEC"


//--------------------- .note.nv.tkinfo           --------------------------
	.section	.note.nv.tkinfo,"",@"SHT_NOTE"
	.sectionflags	@"SHF_NOTE_NV_TKINFO"
	.tkinfo
        /*0018*/ 	.word	0x00000002
        /*0030*/ 	.string	""
        /*0030*/ 	.string	"ptxas"
        /*0030*/ 	.string	"Cuda compilation tools, release 13.0, V13.0.88"
        /*0030*/ 	.string	"Build cuda_13.0.r13.0/compiler.36424714_0"
        /*0030*/ 	.string	"-arch sm_100 -m 64 "



//--------------------- .note.nv.cuinfo           --------------------------
	.section	.note.nv.cuinfo,"",@"SHT_NOTE"
	.sectionflags	@"SHF_NOTE_NV_CUINFO"
        /*0018*/ 	.short	0x0002
        /*001a*/ 	.short	0x0064
        /*001c*/ 	.short	0x0082
	.zero		2


//--------------------- .nv.info                  --------------------------
	.section	.nv.info,"",@"SHT_CUDA_INFO"
	.align	4


	//----- nvinfo : EIATTR_REGCOUNT
	.align		4
        /*0000*/ 	.byte	0x04, 0x2f
        /*0002*/ 	.short	(.L_1 - .L_0)
	.align		4
.L_0:
        /*0004*/ 	.word	index@(_Z10loadKerneliP6numberS0_)
        /*0008*/ 	.word	0x0000000e


	//----- nvinfo : EIATTR_FRAME_SIZE
	.align		4
.L_1:
        /*000c*/ 	.byte	0x04, 0x11
        /*000e*/ 	.short	(.L_3 - .L_2)
	.align		4
.L_2:
        /*0010*/ 	.word	index@(_Z10loadKerneliP6numberS0_)
        /*0014*/ 	.word	0x00000000


	//----- nvinfo : EIATTR_REGCOUNT
	.align		4
.L_3:
        /*0018*/ 	.byte	0x04, 0x2f
        /*001a*/ 	.short	(.L_5 - .L_4)
	.align		4
.L_4:
        /*001c*/ 	.word	index@(_Z12reduceKerneliP6numberS0_)
        /*0020*/ 	.word	0x00000010


	//----- nvinfo : EIATTR_FRAME_SIZE
	.align		4
.L_5:
        /*0024*/ 	.byte	0x04, 0x11
        /*0026*/ 	.short	(.L_7 - .L_6)
	.align		4
.L_6:
        /*0028*/ 	.word	index@(_Z12reduceKerneliP6numberS0_)
        /*002c*/ 	.word	0x00000000


	//----- nvinfo : EIATTR_REGCOUNT
	.align		4
.L_7:
        /*0030*/ 	.byte	0x04, 0x2f
        /*0032*/ 	.short	(.L_9 - .L_8)
	.align		4
.L_8:
        /*0034*/ 	.word	index@(_Z10swapKerneliP6numberS0_)
        /*0038*/ 	.word	0x00000012


	//----- nvinfo : EIATTR_FRAME_SIZE
	.align		4
.L_9:
        /*003c*/ 	.byte	0x04, 0x11
        /*003e*/ 	.short	(.L_11 - .L_10)
	.align		4
.L_10:
        /*0040*/ 	.word	index@(_Z10swapKerneliP6numberS0_)
        /*0044*/ 	.word	0x00000000


	//----- nvinfo : EIATTR_REGCOUNT
	.align		4
.L_11:
        /*0048*/ 	.byte	0x04, 0x2f
        /*004a*/ 	.short	(.L_13 - .L_12)
	.align		4
.L_12:
        /*004c*/ 	.word	index@(_Z10wrapKerneliP6numberPi)
        /*0050*/ 	.word	0x0000000a


	//----- nvinfo : EIATTR_FRAME_SIZE
	.align		4
.L_13:
        /*0054*/ 	.byte	0x04, 0x11
        /*0056*/ 	.short	(.L_15 - .L_14)
	.align		4
.L_14:
        /*0058*/ 	.word	index@(_Z10wrapKerneliP6numberPi)
        /*005c*/ 	.word	0x00000000


	//----- nvinfo : EIATTR_REGCOUNT
	.align		4
.L_15:
        /*0060*/ 	.byte	0x04, 0x2f
        /*0062*/ 	.short	(.L_17 - .L_16)
	.align		4
.L_16:
        /*0064*/ 	.word	index@(_Z12unwrapKerneliP6numberPi)
        /*0068*/ 	.word	0x0000000a


	//----- nvinfo : EIATTR_FRAME_SIZE
	.align		4
.L_17:
        /*006c*/ 	.byte	0x04, 0x11
        /*006e*/ 	.short	(.L_19 - .L_18)
	.align		4
.L_18:
        /*0070*/ 	.word	index@(_Z12unwrapKerneliP6numberPi)
        /*0074*/ 	.word	0x00000000


	//----- nvinfo : EIATTR_MIN_STACK_SIZE
	.align		4
.L_19:
        /*0078*/ 	.byte	0x04, 0x12
        /*007a*/ 	.short	(.L_21 - .L_20)
	.align		4
.L_20:
        /*007c*/ 	.word	index@(_Z12unwrapKerneliP6numberPi)
        /*0080*/ 	.word	0x00000000


	//----- nvinfo : EIATTR_MIN_STACK_SIZE
	.align		4
.L_21:
        /*0084*/ 	.byte	0x04, 0x12
        /*0086*/ 	.short	(.L_23 - .L_22)
	.align		4
.L_22:
        /*0088*/ 	.word	index@(_Z10wrapKerneliP6numberPi)
        /*008c*/ 	.word	0x00000000


	//----- nvinfo : EIATTR_MIN_STACK_SIZE
	.align		4
.L_23:
        /*0090*/ 	.byte	0x04, 0x12
        /*0092*/ 	.short	(.L_25 - .L_24)
	.align		4
.L_24:
        /*0094*/ 	.word	index@(_Z10swapKerneliP6numberS0_)
        /*0098*/ 	.word	0x00000000


	//----- nvinfo : EIATTR_MIN_STACK_SIZE
	.align		4
.L_25:
        /*009c*/ 	.byte	0x04, 0x12
        /*009e*/ 	.short	(.L_27 - .L_26)
	.align		4
.L_26:
        /*00a0*/ 	.word	index@(_Z12reduceKerneliP6numberS0_)
        /*00a4*/ 	.word	0x00000000


	//----- nvinfo : EIATTR_MIN_STACK_SIZE
	.align		4
.L_27:
        /*00a8*/ 	.byte	0x04, 0x12
        /*00aa*/ 	.short	(.L_29 - .L_28)
	.align		4
.L_28:
        /*00ac*/ 	.word	index@(_Z10loadKerneliP6numberS0_)
        /*00b0*/ 	.word	0x00000000
.L_29:


//--------------------- .nv.compat                --------------------------
	.section	.nv.compat,"",@"SHT_CUDA_COMPAT_INFO"
	.align	4
        /*0000*/ 	.byte	0x02, 0x09, 0x00, 0x00, 0x02, 0x02, 0x01, 0x00, 0x02, 0x05, 0x05, 0x00, 0x03, 0x07, 0x01, 0x01
        /*0010*/ 	.byte	0x02, 0x03, 0x00, 0x00, 0x02, 0x06, 0x01, 0x00, 0x04, 0x0b, 0x08, 0x00, 0x09, 0x00, 0x00, 0x00
        /*0020*/ 	.byte	0x00, 0x00, 0x00, 0x00


//--------------------- .nv.info._Z12unwrapKerneliP6numberPi --------------------------
	.section	.nv.info._Z12unwrapKerneliP6numberPi,"",@"SHT_CUDA_INFO"
	.sectionflags	@""
	.align	4


	//----- nvinfo : EIATTR_CUDA_API_VERSION
	.align		4
        /*0000*/ 	.byte	0x04, 0x37
        /*0002*/ 	.short	(.L_31 - .L_30)
.L_30:
        /*0004*/ 	.word	0x00000082


	//----- nvinfo : EIATTR_KPARAM_INFO
	.align		4
.L_31:
        /*0008*/ 	.byte	0x04, 0x17
        /*000a*/ 	.short	(.L_33 - .L_32)
.L_32:
        /*000c*/ 	.word	0x00000000
        /*0010*/ 	.short	0x0002
        /*0012*/ 	.short	0x0010
        /*0014*/ 	.byte	0x00, 0xf5, 0x21, 0x00


	//----- nvinfo : EIATTR_KPARAM_INFO
	.align		4
.L_33:
        /*0018*/ 	.byte	0x04, 0x17
        /*001a*/ 	.short	(.L_35 - .L_34)
.L_34:
        /*001c*/ 	.word	0x00000000
        /*0020*/ 	.short	0x0001
        /*0022*/ 	.short	0x0008
        /*0024*/ 	.byte	0x00, 0xf5, 0x21, 0x00


	//----- nvinfo : EIATTR_KPARAM_INFO
	.align		4
.L_35:
        /*0028*/ 	.byte	0x04, 0x17
        /*002a*/ 	.short	(.L_37 - .L_36)
.L_36:
        /*002c*/ 	.word	0x00000000
        /*0030*/ 	.short	0x0000
        /*0032*/ 	.short	0x0000
        /*0034*/ 	.byte	0x00, 0xf0, 0x11, 0x00


	//----- nvinfo : EIATTR_SPARSE_MMA_MASK
	.align		4
.L_37:
        /*0038*/ 	.byte	0x03, 0x50
        /*003a*/ 	.short	0x0000


	//----- nvinfo : EIATTR_MAXREG_COUNT
	.align		4
        /*003c*/ 	.byte	0x03, 0x1b
        /*003e*/ 	.short	0x00ff


	//----- nvinfo : EIATTR_MERCURY_ISA_VERSION
	.align		4
        /*0040*/ 	.byte	0x03, 0x5f
        /*0042*/ 	.short	0x0101


	//----- nvinfo : EIATTR_VRC_CTA_INIT_COUNT
	.align		4
        /*0044*/ 	.byte	0x02, 0x4a
	.zero		1
	.zero		1


	//----- nvinfo : EIATTR_EXIT_INSTR_OFFSETS
	.align		4
        /*0048*/ 	.byte	0x04, 0x1c
        /*004a*/ 	.short	(.L_39 - .L_38)


	//   ....[0]....
.L_38:
        /*004c*/ 	.word	0x00000070


	//   ....[1]....
        /*0050*/ 	.word	0x000000f0


	//----- nvinfo : EIATTR_CBANK_PARAM_SIZE
	.align		4
.L_39:
        /*0054*/ 	.byte	0x03, 0x19
        /*0056*/ 	.short	0x0018


	//----- nvinfo : EIATTR_PARAM_CBANK
	.align		4
        /*0058*/ 	.byte	0x04, 0x0a
        /*005a*/ 	.short	(.L_41 - .L_40)
	.align		4
.L_40:
        /*005c*/ 	.word	index@(.nv.constant0._Z12unwrapKerneliP6numberPi)
        /*0060*/ 	.short	0x0380
        /*0062*/ 	.short	0x0018


	//----- nvinfo : EIATTR_SW_WAR
	.align		4
.L_41:
        /*0064*/ 	.byte	0x04, 0x36
        /*0066*/ 	.short	(.L_43 - .L_42)
.L_42:
        /*0068*/ 	.word	0x00000008
.L_43:


//--------------------- .nv.info._Z10wrapKerneliP6numberPi --------------------------
	.section	.nv.info._Z10wrapKerneliP6numberPi,"",@"SHT_CUDA_INFO"
	.sectionflags	@""
	.align	4


	//----- nvinfo : EIATTR_CUDA_API_VERSION
	.align		4
        /*0000*/ 	.byte	0x04, 0x37
        /*0002*/ 	.short	(.L_45 - .L_44)
.L_44:
        /*0004*/ 	.word	0x00000082


	//----- nvinfo : EIATTR_KPARAM_INFO
	.align		4
.L_45:
        /*0008*/ 	.byte	0x04, 0x17
        /*000a*/ 	.short	(.L_47 - .L_46)
.L_46:
        /*000c*/ 	.word	0x00000000
        /*0010*/ 	.short	0x0002
        /*0012*/ 	.short	0x0010
        /*0014*/ 	.byte	0x00, 0xf5, 0x21, 0x00


	//----- nvinfo : EIATTR_KPARAM_INFO
	.align		4
.L_47:
        /*0018*/ 	.byte	0x04, 0x17
        /*001a*/ 	.short	(.L_49 - .L_48)
.L_48:
        /*001c*/ 	.word	0x00000000
        /*0020*/ 	.short	0x0001
        /*0022*/ 	.short	0x0008
        /*0024*/ 	.byte	0x00, 0xf5, 0x21, 0x00


	//----- nvinfo : EIATTR_KPARAM_INFO
	.align		4
.L_49:
        /*0028*/ 	.byte	0x04, 0x17
        /*002a*/ 	.short	(.L_51 - .L_50)
.L_50:
        /*002c*/ 	.word	0x00000000
        /*0030*/ 	.short	0x0000
        /*0032*/ 	.short	0x0000
        /*0034*/ 	.byte	0x00, 0xf0, 0x11, 0x00


	//----- nvinfo : EIATTR_SPARSE_MMA_MASK
	.align		4
.L_51:
        /*0038*/ 	.byte	0x03, 0x50
        /*003a*/ 	.short	0x0000


	//----- nvinfo : EIATTR_MAXREG_COUNT
	.align		4
        /*003c*/ 	.byte	0x03, 0x1b
        /*003e*/ 	.short	0x00ff


	//----- nvinfo : EIATTR_MERCURY_ISA_VERSION
	.align		4
        /*0040*/ 	.byte	0x03, 0x5f
        /*0042*/ 	.short	0x0101


	//----- nvinfo : EIATTR_VRC_CTA_INIT_COUNT
	.align		4
        /*0044*/ 	.byte	0x02, 0x4a
	.zero		1
	.zero		1


	//----- nvinfo : EIATTR_EXIT_INSTR_OFFSETS
	.align		4
        /*0048*/ 	.byte	0x04, 0x1c
        /*004a*/ 	.short	(.L_53 - .L_52)


	//   ....[0]....
.L_52:
        /*004c*/ 	.word	0x00000070


	//   ....[1]....
        /*0050*/ 	.word	0x00000100


	//----- nvinfo : EIATTR_CBANK_PARAM_SIZE
	.align		4
.L_53:
        /*0054*/ 	.byte	0x03, 0x19
        /*0056*/ 	.short	0x0018


	//----- nvinfo : EIATTR_PARAM_CBANK
	.align		4
        /*0058*/ 	.byte	0x04, 0x0a
        /*005a*/ 	.short	(.L_55 - .L_54)
	.align		4
.L_54:
        /*005c*/ 	.word	index@(.nv.constant0._Z10wrapKerneliP6numberPi)
        /*0060*/ 	.short	0x0380
        /*0062*/ 	.short	0x0018


	//----- nvinfo : EIATTR_SW_WAR
	.align		4
.L_55:
        /*0064*/ 	.byte	0x04, 0x36
        /*0066*/ 	.short	(.L_57 - .L_56)
.L_56:
        /*0068*/ 	.word	0x00000008
.L_57:


//--------------------- .nv.info._Z10swapKerneliP6numberS0_ --------------------------
	.section	.nv.info._Z10swapKerneliP6numberS0_,"",@"SHT_CUDA_INFO"
	.sectionflags	@""
	.align	4


	//----- nvinfo : EIATTR_CUDA_API_VERSION
	.align		4
        /*0000*/ 	.byte	0x04, 0x37
        /*0002*/ 	.short	(.L_59 - .L_58)
.L_58:
        /*0004*/ 	.word	0x00000082


	//----- nvinfo : EIATTR_KPARAM_INFO
	.align		4
.L_59:
        /*0008*/ 	.byte	0x04, 0x17
        /*000a*/ 	.short	(.L_61 - .L_60)
.L_60:
        /*000c*/ 	.word	0x00000000
        /*0010*/ 	.short	0x0002
        /*0012*/ 	.short	0x0010
        /*0014*/ 	.byte	0x00, 0xf5, 0x21, 0x00


	//----- nvinfo : EIATTR_KPARAM_INFO
	.align		4
.L_61:
        /*0018*/ 	.byte	0x04, 0x17
        /*001a*/ 	.short	(.L_63 - .L_62)
.L_62:
        /*001c*/ 	.word	0x00000000
        /*0020*/ 	.short	0x0001
        /*0022*/ 	.short	0x0008
        /*0024*/ 	.byte	0x00, 0xf5, 0x21, 0x00


	//----- nvinfo : EIATTR_KPARAM_INFO
	.align		4
.L_63:
        /*0028*/ 	.byte	0x04, 0x17
        /*002a*/ 	.short	(.L_65 - .L_64)
.L_64:
        /*002c*/ 	.word	0x00000000
        /*0030*/ 	.short	0x0000
        /*0032*/ 	.short	0x0000
        /*0034*/ 	.byte	0x00, 0xf0, 0x11, 0x00


	//----- nvinfo : EIATTR_SPARSE_MMA_MASK
	.align		4
.L_65:
        /*0038*/ 	.byte	0x03, 0x50
        /*003a*/ 	.short	0x0000


	//----- nvinfo : EIATTR_MAXREG_COUNT
	.align		4
        /*003c*/ 	.byte	0x03, 0x1b
        /*003e*/ 	.short	0x00ff


	//----- nvinfo : EIATTR_MERCURY_ISA_VERSION
	.align		4
        /*0040*/ 	.byte	0x03, 0x5f
        /*0042*/ 	.short	0x0101


	//----- nvinfo : EIATTR_VRC_CTA_INIT_COUNT
	.align		4
        /*0044*/ 	.byte	0x02, 0x4a
	.zero		1
	.zero		1


	//----- nvinfo : EIATTR_EXIT_INSTR_OFFSETS
	.align		4
        /*0048*/ 	.byte	0x04, 0x1c
        /*004a*/ 	.short	(.L_67 - .L_66)


	//   ....[0]....
.L_66:
        /*004c*/ 	.word	0x000000f0


	//----- nvinfo : EIATTR_CBANK_PARAM_SIZE
	.align		4
.L_67:
        /*0050*/ 	.byte	0x03, 0x19
        /*0052*/ 	.short	0x0018


	//----- nvinfo : EIATTR_PARAM_CBANK
	.align		4
        /*0054*/ 	.byte	0x04, 0x0a
        /*0056*/ 	.short	(.L_69 - .L_68)
	.align		4
.L_68:
        /*0058*/ 	.word	index@(.nv.constant0._Z10swapKerneliP6numberS0_)
        /*005c*/ 	.short	0x0380
        /*005e*/ 	.short	0x0018


	//----- nvinfo : EIATTR_SW_WAR
	.align		4
.L_69:
        /*0060*/ 	.byte	0x04, 0x36
        /*0062*/ 	.short	(.L_71 - .L_70)
.L_70:
        /*0064*/ 	.word	0x00000008
.L_71:


//--------------------- .nv.info._Z12reduceKerneliP6numberS0_ --------------------------
	.section	.nv.info._Z12reduceKerneliP6numberS0_,"",@"SHT_CUDA_INFO"
	.sectionflags	@""
	.align	4


	//----- nvinfo : EIATTR_CUDA_API_VERSION
	.align		4
        /*0000*/ 	.byte	0x04, 0x37
        /*0002*/ 	.short	(.L_73 - .L_72)
.L_72:
        /*0004*/ 	.word	0x00000082


	//----- nvinfo : EIATTR_KPARAM_INFO
	.align		4
.L_73:
        /*0008*/ 	.byte	0x04, 0x17
        /*000a*/ 	.short	(.L_75 - .L_74)
.L_74:
        /*000c*/ 	.word	0x00000000
        /*0010*/ 	.short	0x0002
        /*0012*/ 	.short	0x0010
        /*0014*/ 	.byte	0x00, 0xf5, 0x21, 0x00


	//----- nvinfo : EIATTR_KPARAM_INFO
	.align		4
.L_75:
        /*0018*/ 	.byte	0x04, 0x17
        /*001a*/ 	.short	(.L_77 - .L_76)
.L_76:
        /*001c*/ 	.word	0x00000000
        /*0020*/ 	.short	0x0001
        /*0022*/ 	.short	0x0008
        /*0024*/ 	.byte	0x00, 0xf5, 0x21, 0x00


	//----- nvinfo : EIATTR_KPARAM_INFO
	.align		4
.L_77:
        /*0028*/ 	.byte	0x04, 0x17
        /*002a*/ 	.short	(.L_79 - .L_78)
.L_78:
        /*002c*/ 	.word	0x00000000
        /*0030*/ 	.short	0x0000
        /*0032*/ 	.short	0x0000
        /*0034*/ 	.byte	0x00, 0xf0, 0x11, 0x00


	//----- nvinfo : EIATTR_SPARSE_MMA_MASK
	.align		4
.L_79:
        /*0038*/ 	.byte	0x03, 0x50
        /*003a*/ 	.short	0x0000


	//----- nvinfo : EIATTR_MAXREG_COUNT
	.align		4
        /*003c*/ 	.byte	0x03, 0x1b
        /*003e*/ 	.short	0x00ff


	//----- nvinfo : EIATTR_NUM_BARRIERS
	.align		4
        /*0040*/ 	.byte	0x02, 0x4c
        /*0042*/ 	.byte	0x01
	.zero		1


	//----- nvinfo : EIATTR_MERCURY_ISA_VERSION
	.align		4
        /*0044*/ 	.byte	0x03, 0x5f
        /*0046*/ 	.short	0x0101


	//----- nvinfo : EIATTR_VRC_CTA_INIT_COUNT
	.align		4
        /*0048*/ 	.byte	0x02, 0x4a
	.zero		1
	.zero		1


	//----- nvinfo : EIATTR_EXIT_INSTR_OFFSETS
	.align		4
        /*004c*/ 	.byte	0x04, 0x1c
        /*004e*/ 	.short	(.L_81 - .L_80)


	//   ....[0]....
.L_80:
        /*0050*/ 	.word	0x00000200


	//   ....[1]....
        /*0054*/ 	.word	0x00000270


	//----- nvinfo : EIATTR_CRS_STACK_SIZE
	.align		4
.L_81:
        /*0058*/ 	.byte	0x04, 0x1e
        /*005a*/ 	.short	(.L_83 - .L_82)
.L_82:
        /*005c*/ 	.word	0x00000000


	//----- nvinfo : EIATTR_CBANK_PARAM_SIZE
	.align		4
.L_83:
        /*0060*/ 	.byte	0x03, 0x19
        /*0062*/ 	.short	0x0018


	//----- nvinfo : EIATTR_PARAM_CBANK
	.align		4
        /*0064*/ 	.byte	0x04, 0x0a
        /*0066*/ 	.short	(.L_85 - .L_84)
	.align		4
.L_84:
        /*0068*/ 	.word	index@(.nv.constant0._Z12reduceKerneliP6numberS0_)
        /*006c*/ 	.short	0x0380
        /*006e*/ 	.short	0x0018


	//----- nvinfo : EIATTR_SW_WAR
	.align		4
.L_85:
        /*0070*/ 	.byte	0x04, 0x36
        /*0072*/ 	.short	(.L_87 - .L_86)
.L_86:
        /*0074*/ 	.word	0x00000008
.L_87:


//--------------------- .nv.info._Z10loadKerneliP6numberS0_ --------------------------
	.section	.nv.info._Z10loadKerneliP6numberS0_,"",@"SHT_CUDA_INFO"
	.sectionflags	@""
	.align	4


	//----- nvinfo : EIATTR_CUDA_API_VERSION
	.align		4
        /*0000*/ 	.byte	0x04, 0x37
        /*0002*/ 	.short	(.L_89 - .L_88)
.L_88:
        /*0004*/ 	.word	0x00000082


	//----- nvinfo : EIATTR_KPARAM_INFO
	.align		4
.L_89:
        /*0008*/ 	.byte	0x04, 0x17
        /*000a*/ 	.short	(.L_91 - .L_90)
.L_90:
        /*000c*/ 	.word	0x00000000
        /*0010*/ 	.short	0x0002
        /*0012*/ 	.short	0x0010
        /*0014*/ 	.byte	0x00, 0xf5, 0x21, 0x00


	//----- nvinfo : EIATTR_KPARAM_INFO
	.align		4
.L_91:
        /*0018*/ 	.byte	0x04, 0x17
        /*001a*/ 	.short	(.L_93 - .L_92)
.L_92:
        /*001c*/ 	.word	0x00000000
        /*0020*/ 	.short	0x0001
        /*0022*/ 	.short	0x0008
        /*0024*/ 	.byte	0x00, 0xf5, 0x21, 0x00


	//----- nvinfo : EIATTR_KPARAM_INFO
	.align		4
.L_93:
        /*0028*/ 	.byte	0x04, 0x17
        /*002a*/ 	.short	(.L_95 - .L_94)
.L_94:
        /*002c*/ 	.word	0x00000000
        /*0030*/ 	.short	0x0000
        /*0032*/ 	.short	0x0000
        /*0034*/ 	.byte	0x00, 0xf0, 0x11, 0x00


	//----- nvinfo : EIATTR_SPARSE_MMA_MASK
	.align		4
.L_95:
        /*0038*/ 	.byte	0x03, 0x50
        /*003a*/ 	.short	0x0000


	//----- nvinfo : EIATTR_MAXREG_COUNT
	.align		4
        /*003c*/ 	.byte	0x03, 0x1b
        /*003e*/ 	.short	0x00ff


	//----- nvinfo : EIATTR_MERCURY_ISA_VERSION
	.align		4
        /*0040*/ 	.byte	0x03, 0x5f
        /*0042*/ 	.short	0x0101


	//----- nvinfo : EIATTR_VRC_CTA_INIT_COUNT
	.align		4
        /*0044*/ 	.byte	0x02, 0x4a
	.zero		1
	.zero		1


	//----- nvinfo : EIATTR_EXIT_INSTR_OFFSETS
	.align		4
        /*0048*/ 	.byte	0x04, 0x1c
        /*004a*/ 	.short	(.L_97 - .L_96)


	//   ....[0]....
.L_96:
        /*004c*/ 	.word	0x00000070


	//   ....[1]....
        /*0050*/ 	.word	0x00000110


	//----- nvinfo : EIATTR_CBANK_PARAM_SIZE
	.align		4
.L_97:
        /*0054*/ 	.byte	0x03, 0x19
        /*0056*/ 	.short	0x0018


	//----- nvinfo : EIATTR_PARAM_CBANK
	.align		4
        /*0058*/ 	.byte	0x04, 0x0a
        /*005a*/ 	.short	(.L_99 - .L_98)
	.align		4
.L_98:
        /*005c*/ 	.word	index@(.nv.constant0._Z10loadKerneliP6numberS0_)
        /*0060*/ 	.short	0x0380
        /*0062*/ 	.short	0x0018


	//----- nvinfo : EIATTR_SW_WAR
	.align		4
.L_99:
        /*0064*/ 	.byte	0x04, 0x36
        /*0066*/ 	.short	(.L_101 - .L_100)
.L_100:
        /*0068*/ 	.word	0x00000008
.L_101:


//--------------------- .nv.callgraph             --------------------------
	.section	.nv.callgraph,"",@"SHT_CUDA_CALLGRAPH"
	.align	4
	.sectionentsize	8
	.align		4
        /*0000*/ 	.word	0x00000000
	.align		4
        /*0004*/ 	.word	0xffffffff
	.align		4
        /*0008*/ 	.word	0x00000000
	.align		4
        /*000c*/ 	.word	0xfffffffe
	.align		4
        /*0010*/ 	.word	0x00000000
	.align		4
        /*0014*/ 	.word	0xfffffffd
	.align		4
        /*0018*/ 	.word	0x00000000
	.align		4
        /*001c*/ 	.word	0xfffffffc


//--------------------- .text._Z12unwrapKerneliP6numberPi --------------------------
	.section	.text._Z12unwrapKerneliP6numberPi,"ax",@progbits
	.align	128
        .global         _Z12unwrapKerneliP6numberPi
        .type           _Z12unwrapKerneliP6numberPi,@function
        .size           _Z12unwrapKerneliP6numberPi,(.L_x_9 - _Z12unwrapKerneliP6numberPi)
        .other          _Z12unwrapKerneliP6numberPi,@"STO_CUDA_ENTRY STV_DEFAULT"
_Z12unwrapKerneliP6numberPi:
.text._Z12unwrapKerneliP6numberPi:
[----:B------:R-:W-:Y:S01]  /*0000*/  LDC R1, c[0x0][0x37c] ;  /* 0x0000df00ff017b82 */ /* 0x000fe20000000800 */
[----:B------:R-:W0:Y:S01]  /*0010*/  S2R R7, SR_TID.X ;  /* 0x0000000000077919 */ /* 0x000e220000002100 */
[----:B------:R-:W0:Y:S01]  /*0020*/  LDCU UR4, c[0x0][0x360] ;  /* 0x00006c00ff0477ac */ /* 0x000e220008000800 */
[----:B------:R-:W0:Y:S01]  /*0030*/  S2R R0, SR_CTAID.X ;  /* 0x0000000000007919 */ /* 0x000e220000002500 */
[----:B------:R-:W1:Y:S01]  /*0040*/  LDCU UR5, c[0x0][0x380] ;  /* 0x00007000ff0577ac */ /* 0x000e620008000800 */
[----:B0-----:R-:W-:-:S05]  /*0050*/  IMAD R7, R0, UR4, R7 ;  /* 0x0000000400077c24 */ /* 0x001fca000f8e0207 */
[----:B-1----:R-:W-:-:S13]  /*0060*/  ISETP.GE.U32.AND P0, PT, R7, UR5, PT ;  /* 0x0000000507007c0c */ /* 0x002fda000bf06070 */
[----:B------:R-:W-:Y:S05]  /*0070*/  @P0 EXIT ;  /* 0x000000000000094d */ /* 0x000fea0003800000 */
[----:B------:R-:W0:Y:S01]  /*0080*/  LDC.64 R2, c[0x0][0x388] ;  /* 0x0000e200ff027b82 */ /* 0x000e220000000a00 */
[----:B------:R-:W1:Y:S07]  /*0090*/  LDCU.64 UR4, c[0x0][0x358] ;  /* 0x00006b00ff0477ac */ /* 0x000e6e0008000a00 */
[----:B------:R-:W2:Y:S01]  /*00a0*/  LDC.64 R4, c[0x0][0x390] ;  /* 0x0000e400ff047b82 */ /* 0x000ea20000000a00 */
[----:B0-----:R-:W-:-:S06]  /*00b0*/  IMAD.WIDE.U32 R2, R7, 0x8, R2 ;  /* 0x0000000807027825 */ /* 0x001fcc00078e0002 */
[----:B-1----:R-:W3:Y:S01]  /*00c0*/  LDG.E R3, desc[UR4][R2.64] ;  /* 0x0000000402037981 */ /* 0x002ee2000c1e1900 */
[----:B--2---:R-:W-:-:S05]  /*00d0*/  IMAD.WIDE.U32 R4, R7, 0x4, R4 ;  /* 0x0000000407047825 */ /* 0x004fca00078e0004 */
[----:B---3--:R-:W-:Y:S01]  /*00e0*/  STG.E desc[UR4][R4.64], R3 ;  /* 0x0000000304007986 */ /* 0x008fe2000c101904 */
[----:B------:R-:W-:Y:S05]  /*00f0*/  EXIT ;  /* 0x000000000000794d */ /* 0x000fea0003800000 */
.L_x_0:
[----:B------:R-:W-:-:S00]  /*0100*/  BRA `(.L_x_0) ;  /* 0xfffffffc00fc7947 */ /* 0x000fc0000383ffff */
[----:B------:R-:W-:-:S00]  /*0110*/  NOP ;  /* 0x0000000000007918 */ /* 0x000fc00000000000 */
        /* <DEDUP_REMOVED lines=14> */
.L_x_9:


//--------------------- .text._Z10wrapKerneliP6numberPi --------------------------
	.section	.text._Z10wrapKerneliP6numberPi,"ax",@progbits
	.align	128
        .global         _Z10wrapKerneliP6numberPi
        .type           _Z10wrapKerneliP6numberPi,@function
        .size           _Z10wrapKerneliP6numberPi,(.L_x_10 - _Z10wrapKerneliP6numberPi)
        .other          _Z10wrapKerneliP6numberPi,@"STO_CUDA_ENTRY STV_DEFAULT"
_Z10wrapKerneliP6numberPi:
.text._Z10wrapKerneliP6numberPi:
        /* <DEDUP_REMOVED lines=14> */
[----:B------:R-:W-:Y:S04]  /*00e0*/  STG.E desc[UR4][R4.64+0x4], R7 ;  /* 0x0000040704007986 */ /* 0x000fe8000c101904 */
[----:B---3--:R-:W-:Y:S01]  /*00f0*/  STG.E desc[UR4][R4.64], R3 ;  /* 0x0000000304007986 */ /* 0x008fe2000c101904 */
[----:B------:R-:W-:Y:S05]  /*0100*/  EXIT ;  /* 0x000000000000794d */ /* 0x000fea0003800000 */
.L_x_1:
        /* <DEDUP_REMOVED lines=15> */
.L_x_10:


//--------------------- .text._Z10swapKerneliP6numberS0_ --------------------------
	.section	.text._Z10swapKerneliP6numberS0_,"ax",@progbits
	.align	128
        .global         _Z10swapKerneliP6numberS0_
        .type           _Z10swapKerneliP6numberS0_,@function
        .size           _Z10swapKerneliP6numberS0_,(.L_x_11 - _Z10swapKerneliP6numberS0_)
        .other          _Z10swapKerneliP6numberS0_,@"STO_CUDA_ENTRY STV_DEFAULT"
_Z10swapKerneliP6numberS0_:
.text._Z10swapKerneliP6numberS0_:
[----:B------:R-:W-:Y:S08]  /*0000*/  LDC R1, c[0x0][0x37c] ;  /* 0x0000df00ff017b82 */ /* 0x000ff00000000800 */
[----:B------:R-:W0:Y:S01]  /*0010*/  LDC R13, c[0x0][0x380] ;  /* 0x0000e000ff0d7b82 */ /* 0x000e220000000800 */
[----:B------:R-:W1:Y:S07]  /*0020*/  LDCU.64 UR4, c[0x0][0x358] ;  /* 0x00006b00ff0477ac */ /* 0x000e6e0008000a00 */
[----:B------:R-:W1:Y:S08]  /*0030*/  LDC.64 R2, c[0x0][0x390] ;  /* 0x0000e400ff027b82 */ /* 0x000e700000000a00 */
[----:B------:R-:W0:Y:S01]  /*0040*/  LDC.64 R6, c[0x0][0x388] ;  /* 0x0000e200ff067b82 */ /* 0x000e220000000a00 */
[----:B-1----:R-:W2:Y:S04]  /*0050*/  LDG.E R11, desc[UR4][R2.64+0x4] ;  /* 0x00000404020b7981 */ /* 0x002ea8000c1e1900 */
[----:B------:R-:W3:Y:S01]  /*0060*/  LDG.E R9, desc[UR4][R2.64] ;  /* 0x0000000402097981 */ /* 0x000ee2000c1e1900 */
[----:B0-----:R-:W-:-:S05]  /*0070*/  IMAD.WIDE R4, R13, 0x8, R6 ;  /* 0x000000080d047825 */ /* 0x001fca00078e0206 */
[----:B------:R-:W4:Y:S01]  /*0080*/  LDG.E R15, desc[UR4][R4.64+-0x8] ;  /* 0xfffff804040f7981 */ /* 0x000f22000c1e1900 */
[----:B------:R-:W-:Y:S01]  /*0090*/  IADD3 R13, PT, PT, R13, -0x1, RZ ;  /* 0xffffffff0d0d7810 */ /* 0x000fe20007ffe0ff */
[----:B--2---:R-:W-:-:S05]  /*00a0*/  IMAD.WIDE.U32 R6, R11, 0x8, R6 ;  /* 0x000000080b067825 */ /* 0x004fca00078e0006 */
[----:B------:R-:W-:Y:S04]  /*00b0*/  STG.E desc[UR4][R6.64+0x4], R11 ;  /* 0x0000040b06007986 */ /* 0x000fe8000c101904 */
[----:B----4-:R-:W-:Y:S04]  /*00c0*/  STG.E desc[UR4][R6.64], R15 ;  /* 0x0000000f06007986 */ /* 0x010fe8000c101904 */
[----:B---3--:R-:W-:Y:S04]  /*00d0*/  STG.E desc[UR4][R4.64+-0x8], R9 ;  /* 0xfffff80904007986 */ /* 0x008fe8000c101904 */
[----:B------:R-:W-:Y:S01]  /*00e0*/  STG.E desc[UR4][R4.64+-0x4], R13 ;  /* 0xfffffc0d04007986 */ /* 0x000fe2000c101904 */
[----:B------:R-:W-:Y:S05]  /*00f0*/  EXIT ;  /* 0x000000000000794d */ /* 0x000fea0003800000 */
.L_x_2:
        /* <DEDUP_REMOVED lines=16> */
.L_x_11:


//--------------------- .text._Z12reduceKerneliP6numberS0_ --------------------------
	.section	.text._Z12reduceKerneliP6numberS0_,"ax",@progbits
	.align	128
        .global         _Z12reduceKerneliP6numberS0_
        .type           _Z12reduceKerneliP6numberS0_,@function
        .size           _Z12reduceKerneliP6numberS0_,(.L_x_12 - _Z12reduceKerneliP6numberS0_)
        .other          _Z12reduceKerneliP6numberS0_,@"STO_CUDA_ENTRY STV_DEFAULT"
_Z12reduceKerneliP6numberS0_:
.text._Z12reduceKerneliP6numberS0_:
[----:B------:R-:W-:Y:S01]  /*0000*/  LDC R1, c[0x0][0x37c] ;  /* 0x0000df00ff017b82 */ /* 0x000fe20000000800 */
[----:B------:R-:W0:Y:S01]  /*0010*/  S2R R8, SR_TID.X ;  /* 0x0000000000087919 */ /* 0x000e220000002100 */
[----:B------:R-:W1:Y:S06]  /*0020*/  LDCU UR4, c[0x0][0x360] ;  /* 0x00006c00ff0477ac */ /* 0x000e6c0008000800 */
[----:B------:R-:W2:Y:S01]  /*0030*/  LDC.64 R2, c[0x0][0x388] ;  /* 0x0000e200ff027b82 */ /* 0x000ea20000000a00 */
[----:B------:R-:W0:Y:S01]  /*0040*/  S2R R11, SR_CTAID.X ;  /* 0x00000000000b7919 */ /* 0x000e220000002500 */
[----:B------:R-:W3:Y:S01]  /*0050*/  LDCU.64 UR6, c[0x0][0x358] ;  /* 0x00006b00ff0677ac */ /* 0x000ee20008000a00 */
[----:B-1----:R-:W-:-:S02]  /*0060*/  UISETP.GE.U32.AND UP0, UPT, UR4, 0x2, UPT ;  /* 0x000000020400788c */ /* 0x002fc4000bf06070 */
[----:B0-----:R-:W-:-:S04]  /*0070*/  IMAD R9, R11, UR4, R8 ;  /* 0x000000040b097c24 */ /* 0x001fc8000f8e0208 */
[----:B--2---:R-:W-:-:S03]  /*0080*/  IMAD.WIDE.U32 R2, R9, 0x8, R2 ;  /* 0x0000000809027825 */ /* 0x004fc600078e0002 */
[----:B---3--:R-:W-:Y:S05]  /*0090*/  BRA.U !UP0, `(.L_x_3) ;  /* 0x0000000108547547 */ /* 0x008fea000b800000 */
[----:B------:R-:W0:Y:S01]  /*00a0*/  LDC.64 R6, c[0x0][0x388] ;  /* 0x0000e200ff067b82 */ /* 0x000e220000000a00 */
[----:B------:R-:W1:Y:S02]  /*00b0*/  LDCU UR8, c[0x0][0x380] ;  /* 0x00007000ff0877ac */ /* 0x000e640008000800 */
.L_x_6:
[----:B------:R-:W-:Y:S01]  /*00c0*/  UMOV UR5, UR4 ;  /* 0x0000000400057c82 */ /* 0x000fe20008000000 */
[----:B------:R-:W-:Y:S01]  /*00d0*/  USHF.R.U32.HI UR4, URZ, 0x1, UR4 ;  /* 0x00000001ff047899 */ /* 0x000fe20008011604 */
[----:B------:R-:W-:Y:S05]  /*00e0*/  BSSY.RECONVERGENT B0, `(.L_x_4) ;  /* 0x000000d000007945 */ /* 0x000fea0003800200 */
[----:B-1----:R-:W-:-:S04]  /*00f0*/  IADD3 R5, PT, PT, R9, UR4, RZ ;  /* 0x0000000409057c10 */ /* 0x002fc8000fffe0ff */
[----:B-1----:R-:W-:-:S04]  /*0100*/  ISETP.GE.U32.AND P0, PT, R5, UR8, PT ;  /* 0x0000000805007c0c */ /* 0x002fc8000bf06070 */
[----:B------:R-:W-:-:S13]  /*0110*/  ISETP.GE.U32.OR P0, PT, R8, UR4, P0 ;  /* 0x0000000408007c0c */ /* 0x000fda0008706470 */
[----:B------:R-:W-:Y:S05]  /*0120*/  @P0 BRA `(.L_x_5) ;  /* 0x0000000000200947 */ /* 0x000fea0003800000 */
[----:B0-----:R-:W-:Y:S01]  /*0130*/  IMAD.WIDE.U32 R4, R5, 0x8, R6 ;  /* 0x0000000805047825 */ /* 0x001fe200078e0006 */
[----:B------:R-:W2:Y:S04]  /*0140*/  LDG.E R0, desc[UR6][R2.64] ;  /* 0x0000000602007981 */ /* 0x000ea8000c1e1900 */
[----:B------:R-:W2:Y:S02]  /*0150*/  LDG.E R13, desc[UR6][R4.64] ;  /* 0x00000006040d7981 */ /* 0x000ea4000c1e1900 */
[----:B--2---:R-:W-:-:S13]  /*0160*/  ISETP.GT.AND P0, PT, R0, R13, PT ;  /* 0x0000000d0000720c */ /* 0x004fda0003f04270 */
[----:B------:R-:W-:Y:S05]  /*0170*/  @P0 BRA `(.L_x_5) ;  /* 0x00000000000c0947 */ /* 0x000fea0003800000 */
[----:B------:R-:W2:Y:S04]  /*0180*/  LDG.E R5, desc[UR6][R4.64+0x4] ;  /* 0x0000040604057981 */ /* 0x000ea8000c1e1900 */
[----:B------:R1:W-:Y:S04]  /*0190*/  STG.E desc[UR6][R2.64], R13 ;  /* 0x0000000d02007986 */ /* 0x0003e8000c101906 */
[----:B--2---:R1:W-:Y:S02]  /*01a0*/  STG.E desc[UR6][R2.64+0x4], R5 ;  /* 0x0000040502007986 */ /* 0x0043e4000c101906 */
.L_x_5:
[----:B------:R-:W-:Y:S05]  /*01b0*/  BSYNC.RECONVERGENT B0 ;  /* 0x0000000000007941 */ /* 0x000fea0003800200 */
.L_x_4:
[----:B------:R-:W-:Y:S01]  /*01c0*/  BAR.SYNC.DEFER_BLOCKING 0x0 ;  /* 0x0000000000007b1d */ /* 0x000fe20000010000 */
[----:B------:R-:W-:-:S09]  /*01d0*/  UISETP.GT.U32.AND UP0, UPT, UR5, 0x3, UPT ;  /* 0x000000030500788c */ /* 0x000fd2000bf04070 */
[----:B------:R-:W-:Y:S05]  /*01e0*/  BRA.U UP0, `(.L_x_6) ;  /* 0xfffffffd00b47547 */ /* 0x000fea000b83ffff */
.L_x_3:
[----:B------:R-:W-:-:S13]  /*01f0*/  ISETP.NE.AND P0, PT, R8, RZ, PT ;  /* 0x000000ff0800720c */ /* 0x000fda0003f05270 */
[----:B------:R-:W-:Y:S05]  /*0200*/  @P0 EXIT ;  /* 0x000000000000094d */ /* 0x000fea0003800000 */
[----:B0-----:R-:W2:Y:S01]  /*0210*/  LDG.E R7, desc[UR6][R2.64] ;  /* 0x0000000602077981 */ /* 0x001ea2000c1e1900 */
[----:B-1----:R-:W0:Y:S03]  /*0220*/  LDC.64 R4, c[0x0][0x390] ;  /* 0x0000e400ff047b82 */ /* 0x002e260000000a00 */
[----:B------:R-:W3:Y:S01]  /*0230*/  LDG.E R9, desc[UR6][R2.64+0x4] ;  /* 0x0000040602097981 */ /* 0x000ee2000c1e1900 */
[----:B0-----:R-:W-:-:S05]  /*0240*/  IMAD.WIDE.U32 R4, R11, 0x8, R4 ;  /* 0x000000080b047825 */ /* 0x001fca00078e0004 */
[----:B--2---:R-:W-:Y:S04]  /*0250*/  STG.E desc[UR6][R4.64], R7 ;  /* 0x0000000704007986 */ /* 0x004fe8000c101906 */
[----:B---3--:R-:W-:Y:S01]  /*0260*/  STG.E desc[UR6][R4.64+0x4], R9 ;  /* 0x0000040904007986 */ /* 0x008fe2000c101906 */
[----:B------:R-:W-:Y:S05]  /*0270*/  EXIT ;  /* 0x000000000000794d */ /* 0x000fea0003800000 */
.L_x_7:
        /* <DEDUP_REMOVED lines=16> */
.L_x_12:


//--------------------- .text._Z10loadKerneliP6numberS0_ --------------------------
	.section	.text._Z10loadKerneliP6numberS0_,"ax",@progbits
	.align	128
        .global         _Z10loadKerneliP6numberS0_
        .type           _Z10loadKerneliP6numberS0_,@function
        .size           _Z10loadKerneliP6numberS0_,(.L_x_13 - _Z10loadKerneliP6numberS0_)
        .other          _Z10loadKerneliP6numberS0_,@"STO_CUDA_ENTRY STV_DEFAULT"
_Z10loadKerneliP6numberS0_:
.text._Z10loadKerneliP6numberS0_:
[----:B------:R-:W-:Y:S01]  /*0000*/  LDC R1, c[0x0][0x37c] ;  /* 0x0000df00ff017b82 */ /* 0x000fe20000000800 */
[----:B------:R-:W0:Y:S07]  /*0010*/  S2R R7, SR_TID.X ;  /* 0x0000000000077919 */ /* 0x000e2e0000002100 */
[----:B------:R-:W0:Y:S01]  /*0020*/  S2UR UR4, SR_CTAID.X ;  /* 0x00000000000479c3 */ /* 0x000e220000002500 */
[----:B------:R-:W1:Y:S07]  /*0030*/  LDCU UR5, c[0x0][0x380] ;  /* 0x00007000ff0577ac */ /* 0x000e6e0008000800 */
[----:B------:R-:W0:Y:S02]  /*0040*/  LDC R0, c[0x0][0x360] ;  /* 0x0000d800ff007b82 */ /* 0x000e240000000800 */
[----:B0-----:R-:W-:-:S05]  /*0050*/  IMAD R7, R0, UR4, R7 ;  /* 0x0000000400077c24 */ /* 0x001fca000f8e0207 */
[----:B-1----:R-:W-:-:S13]  /*0060*/  ISETP.GE.U32.AND P0, PT, R7, UR5, PT ;  /* 0x0000000507007c0c */ /* 0x002fda000bf06070 */
[----:B------:R-:W-:Y:S05]  /*0070*/  @P0 EXIT ;  /* 0x000000000000094d */ /* 0x000fea0003800000 */
[----:B------:R-:W0:Y:S01]  /*0080*/  LDC.64 R4, c[0x0][0x388] ;  /* 0x0000e200ff047b82 */ /* 0x000e220000000a00 */
[----:B------:R-:W1:Y:S07]  /*0090*/  LDCU.64 UR4, c[0x0][0x358] ;  /* 0x00006b00ff0477ac */ /* 0x000e6e0008000a00 */
[----:B------:R-:W2:Y:S01]  /*00a0*/  LDC.64 R2, c[0x0][0x390] ;  /* 0x0000e400ff027b82 */ /* 0x000ea20000000a00 */
[----:B0-----:R-:W-:-:S05]  /*00b0*/  IMAD.WIDE.U32 R4, R7, 0x8, R4 ;  /* 0x0000000807047825 */ /* 0x001fca00078e0004 */
[----:B-1----:R-:W3:Y:S04]  /*00c0*/  LDG.E R9, desc[UR4][R4.64] ;  /* 0x0000000404097981 */ /* 0x002ee8000c1e1900 */
[----:B------:R-:W4:Y:S01]  /*00d0*/  LDG.E R11, desc[UR4][R4.64+0x4] ;  /* 0x00000404040b7981 */ /* 0x000f22000c1e1900 */
[----:B--2---:R-:W-:-:S05]  /*00e0*/  IMAD.WIDE.U32 R2, R7, 0x8, R2 ;  /* 0x0000000807027825 */ /* 0x004fca00078e0002 */
[----:B---3--:R-:W-:Y:S04]  /*00f0*/  STG.E desc[UR4][R2.64], R9 ;  /* 0x0000000902007986 */ /* 0x008fe8000c101904 */
[----:B----4-:R-:W-:Y:S01]  /*0100*/  STG.E desc[UR4][R2.64+0x4], R11 ;  /* 0x0000040b02007986 */ /* 0x010fe2000c101904 */
[----:B------:R-:W-:Y:S05]  /*0110*/  EXIT ;  /* 0x000000000000794d */ /* 0x000fea0003800000 */
.L_x_8:
        /* <DEDUP_REMOVED lines=14> */
.L_x_13:


//--------------------- .nv.shared.reserved.0     --------------------------
	.section	.nv.shared.reserved.0,"aw",@nobits
	.weak		__nv_reservedSMEM_offset_0_alias
	.size		__nv_reservedSMEM_offset_0_alias, 0, 64
	.other		__nv_reservedSMEM_offset_0_alias,@"STO_CUDA_RESERVED_SHARED STV_DEFAULT"
__nv_reservedSMEM_offset_0_alias:
	.zero		0
	.zero		64


//--------------------- .nv.constant0._Z12unwrapKerneliP6numberPi --------------------------
	.section	.nv.constant0._Z12unwrapKerneliP6numberPi,"a",@progbits
	.sectionflags	@""
	.align	4
.nv.constant0._Z12unwrapKerneliP6numberPi:
	.zero		920


//--------------------- .nv.constant0._Z10wrapKerneliP6numberPi --------------------------
	.section	.nv.constant0._Z10wrapKerneliP6numberPi,"a",@progbits
	.sectionflags	@""
	.align	4
.nv.constant0._Z10wrapKerneliP6numberPi:
	.zero		920


//--------------------- .nv.constant0._Z10swapKerneliP6numberS0_ --------------------------
	.section	.nv.constant0._Z10swapKerneliP6numberS0_,"a",@progbits
	.sectionflags	@""
	.align	4
.nv.constant0._Z10swapKerneliP6numberS0_:
	.zero		920


//--------------------- .nv.constant0._Z12reduceKerneliP6numberS0_ --------------------------
	.section	.nv.constant0._Z12reduceKerneliP6numberS0_,"a",@progbits
	.sectionflags	@""
	.align	4
.nv.constant0._Z12reduceKerneliP6numberS0_:
	.zero		920


//--------------------- .nv.constant0._Z10loadKerneliP6numberS0_ --------------------------
	.section	.nv.constant0._Z10loadKerneliP6numberS0_,"a",@progbits
	.sectionflags	@""
	.align	4
.nv.constant0._Z10loadKerneliP6numberS0_:
	.zero		920


//--------------------- SYMBOLS --------------------------

	.type		.nv.reservedSmem.offset0,@object
	.size		.nv.reservedSmem.offset0,0x4
